//
// Generated by NVIDIA NVVM Compiler
//
// Compiler Build ID: CL-36424714
// Cuda compilation tools, release 13.0, V13.0.88
// Based on NVVM 20.0.0
//

.version 9.0
.target sm_100
.address_size 64

	// .globl	_Z17find_max_parallelPjS_

.visible .entry _Z17find_max_parallelPjS_(
	.param .u64 .ptr .align 1 _Z17find_max_parallelPjS__param_0,
	.param .u64 .ptr .align 1 _Z17find_max_parallelPjS__param_1
)
{
	.reg .pred 	%p<9>;
	.reg .b32 	%r<105>;
	.reg .b64 	%rd<16>;

	ld.param.u64 	%rd7, [_Z17find_max_parallelPjS__param_0];
	ld.param.u64 	%rd6, [_Z17find_max_parallelPjS__param_1];
	cvta.to.global.u64 	%rd1, %rd7;
	mov.u32 	%r31, %tid.x;
	mov.u32 	%r32, %ntid.x;
	div.u32 	%r1, -2147483648, %r32;
	mul.lo.s32 	%r33, %r1, %r31;
	add.s32 	%r34, %r33, %r1;
	mul.wide.u32 	%rd8, %r33, 4;
	add.s64 	%rd9, %rd1, %rd8;
	ld.global.u32 	%r104, [%rd9];
	add.s32 	%r97, %r33, 1;
	setp.ge.u32 	%p1, %r97, %r34;
	@%p1 bra 	$L__BB0_12;
	add.s32 	%r4, %r1, -1;
	and.b32  	%r5, %r4, 15;
	and.b32  	%r6, %r4, -16;
	mov.b32 	%r95, 0;
$L__BB0_2:
	.pragma "nounroll";
	mov.u32 	%r7, %r97;
	mul.wide.u32 	%rd10, %r7, 4;
	add.s64 	%rd2, %rd1, %rd10;
	ld.global.u32 	%r36, [%rd2];
	max.u32 	%r37, %r36, %r104;
	ld.global.u32 	%r38, [%rd2+4];
	max.u32 	%r39, %r38, %r37;
	ld.global.u32 	%r40, [%rd2+8];
	max.u32 	%r41, %r40, %r39;
	ld.global.u32 	%r42, [%rd2+12];
	max.u32 	%r43, %r42, %r41;
	ld.global.u32 	%r44, [%rd2+16];
	max.u32 	%r45, %r44, %r43;
	ld.global.u32 	%r46, [%rd2+20];
	max.u32 	%r47, %r46, %r45;
	ld.global.u32 	%r48, [%rd2+24];
	max.u32 	%r49, %r48, %r47;
	ld.global.u32 	%r50, [%rd2+28];
	max.u32 	%r51, %r50, %r49;
	ld.global.u32 	%r52, [%rd2+32];
	max.u32 	%r53, %r52, %r51;
	ld.global.u32 	%r54, [%rd2+36];
	max.u32 	%r55, %r54, %r53;
	ld.global.u32 	%r56, [%rd2+40];
	max.u32 	%r57, %r56, %r55;
	ld.global.u32 	%r58, [%rd2+44];
	max.u32 	%r59, %r58, %r57;
	ld.global.u32 	%r60, [%rd2+48];
	max.u32 	%r61, %r60, %r59;
	ld.global.u32 	%r62, [%rd2+52];
	max.u32 	%r63, %r62, %r61;
	ld.global.u32 	%r64, [%rd2+56];
	max.u32 	%r65, %r64, %r63;
	ld.global.u32 	%r66, [%rd2+60];
	max.u32 	%r104, %r66, %r65;
	add.s32 	%r97, %r7, 16;
	add.s32 	%r95, %r95, 16;
	setp.ne.s32 	%p2, %r95, %r6;
	@%p2 bra 	$L__BB0_2;
	setp.eq.s32 	%p3, %r5, 0;
	@%p3 bra 	$L__BB0_12;
	and.b32  	%r13, %r4, 7;
	setp.lt.u32 	%p4, %r5, 8;
	@%p4 bra 	$L__BB0_6;
	ld.global.u32 	%r68, [%rd2+64];
	max.u32 	%r69, %r68, %r104;
	ld.global.u32 	%r70, [%rd2+68];
	max.u32 	%r71, %r70, %r69;
	ld.global.u32 	%r72, [%rd2+72];
	max.u32 	%r73, %r72, %r71;
	ld.global.u32 	%r74, [%rd2+76];
	max.u32 	%r75, %r74, %r73;
	ld.global.u32 	%r76, [%rd2+80];
	max.u32 	%r77, %r76, %r75;
	ld.global.u32 	%r78, [%rd2+84];
	max.u32 	%r79, %r78, %r77;
	ld.global.u32 	%r80, [%rd2+88];
	max.u32 	%r81, %r80, %r79;
	ld.global.u32 	%r82, [%rd2+92];
	max.u32 	%r104, %r82, %r81;
	add.s32 	%r97, %r7, 24;
$L__BB0_6:
	setp.eq.s32 	%p5, %r13, 0;
	@%p5 bra 	$L__BB0_12;
	and.b32  	%r19, %r4, 3;
	setp.lt.u32 	%p6, %r13, 4;
	@%p6 bra 	$L__BB0_9;
	mul.wide.u32 	%rd11, %r97, 4;
	add.s64 	%rd12, %rd1, %rd11;
	ld.global.u32 	%r84, [%rd12];
	max.u32 	%r85, %r84, %r104;
	ld.global.u32 	%r86, [%rd12+4];
	max.u32 	%r87, %r86, %r85;
	ld.global.u32 	%r88, [%rd12+8];
	max.u32 	%r89, %r88, %r87;
	ld.global.u32 	%r90, [%rd12+12];
	max.u32 	%r104, %r90, %r89;
	add.s32 	%r97, %r97, 4;
$L__BB0_9:
	setp.eq.s32 	%p7, %r19, 0;
	@%p7 bra 	$L__BB0_12;
	mul.wide.u32 	%rd13, %r97, 4;
	add.s64 	%rd15, %rd1, %rd13;
	neg.s32 	%r102, %r19;
$L__BB0_11:
	.pragma "nounroll";
	ld.global.u32 	%r91, [%rd15];
	max.u32 	%r104, %r91, %r104;
	add.s64 	%rd15, %rd15, 4;
	add.s32 	%r102, %r102, 1;
	setp.ne.s32 	%p8, %r102, 0;
	@%p8 bra 	$L__BB0_11;
$L__BB0_12:
	cvta.to.global.u64 	%rd14, %rd6;
	atom.global.max.u32 	%r92, [%rd14], %r104;
	ret;

}


// ===== COMPILED SASS (sm_100) =====

	.target	sm_100

	.elftype	@"ET_EXEC"


//--------------------- .note.nv.tkinfo           --------------------------
	.section	.note.nv.tkinfo,"",@"SHT_NOTE"
	.sectionflags	@"SHF_NOTE_NV_TKINFO"
	.tkinfo
        /*0018*/ 	.word	0x00000002
        /*0030*/ 	.string	""
        /*0030*/ 	.string	"ptxas"
        /*0030*/ 	.string	"Cuda compilation tools, release 13.0, V13.0.88"
        /*0030*/ 	.string	"Build cuda_13.0.r13.0/compiler.36424714_0"
        /*0030*/ 	.string	"-arch sm_100 -m 64 "



//--------------------- .note.nv.cuinfo           --------------------------
	.section	.note.nv.cuinfo,"",@"SHT_NOTE"
	.sectionflags	@"SHF_NOTE_NV_CUINFO"
        /*0018*/ 	.short	0x0002
        /*001a*/ 	.short	0x0064
        /*001c*/ 	.short	0x0082
	.zero		2


//--------------------- .nv.info                  --------------------------
	.section	.nv.info,"",@"SHT_CUDA_INFO"
	.align	4


	//----- nvinfo : EIATTR_REGCOUNT
	.align		4
        /*0000*/ 	.byte	0x04, 0x2f
        /*0002*/ 	.short	(.L_1 - .L_0)
	.align		4
.L_0:
        /*0004*/ 	.word	index@(_Z17find_max_parallelPjS_)
        /*0008*/ 	.word	0x0000001c


	//----- nvinfo : EIATTR_FRAME_SIZE
	.align		4
.L_1:
        /*000c*/ 	.byte	0x04, 0x11
        /*000e*/ 	.short	(.L_3 - .L_2)
	.align		4
.L_2:
        /*0010*/ 	.word	index@(_Z17find_max_parallelPjS_)
        /*0014*/ 	.word	0x00000000


	//----- nvinfo : EIATTR_MIN_STACK_SIZE
	.align		4
.L_3:
        /*0018*/ 	.byte	0x04, 0x12
        /*001a*/ 	.short	(.L_5 - .L_4)
	.align		4
.L_4:
        /*001c*/ 	.word	index@(_Z17find_max_parallelPjS_)
        /*0020*/ 	.word	0x00000000
.L_5:


//--------------------- .nv.compat                --------------------------
	.section	.nv.compat,"",@"SHT_CUDA_COMPAT_INFO"
	.align	4
        /*0000*/ 	.byte	0x02, 0x09, 0x00, 0x00, 0x02, 0x02, 0x01, 0x00, 0x02, 0x05, 0x05, 0x00, 0x03, 0x07, 0x01, 0x01
        /*0010*/ 	.byte	0x02, 0x03, 0x00, 0x00, 0x02, 0x06, 0x01, 0x00, 0x04, 0x0b, 0x08, 0x00, 0x09, 0x00, 0x00, 0x00
        /*0020*/ 	.byte	0x00, 0x00, 0x00, 0x00


//--------------------- .nv.info._Z17find_max_parallelPjS_ --------------------------
	.section	.nv.info._Z17find_max_parallelPjS_,"",@"SHT_CUDA_INFO"
	.sectionflags	@""
	.align	4


	//----- nvinfo : EIATTR_CUDA_API_VERSION
	.align		4
        /*0000*/ 	.byte	0x04, 0x37
        /*0002*/ 	.short	(.L_7 - .L_6)
.L_6:
        /*0004*/ 	.word	0x00000082


	//----- nvinfo : EIATTR_KPARAM_INFO
	.align		4
.L_7:
        /*0008*/ 	.byte	0x04, 0x17
        /*000a*/ 	.short	(.L_9 - .L_8)
.L_8:
        /*000c*/ 	.word	0x00000000
        /*0010*/ 	.short	0x0001
        /*0012*/ 	.short	0x0008
        /*0014*/ 	.byte	0x00, 0xf5, 0x21, 0x00


	//----- nvinfo : EIATTR_KPARAM_INFO
	.align		4
.L_9:
        /*0018*/ 	.byte	0x04, 0x17
        /*001a*/ 	.short	(.L_11 - .L_10)
.L_10:
        /*001c*/ 	.word	0x00000000
        /*0020*/ 	.short	0x0000
        /*0022*/ 	.short	0x0000
        /*0024*/ 	.byte	0x00, 0xf5, 0x21, 0x00


	//----- nvinfo : EIATTR_SPARSE_MMA_MASK
	.align		4
.L_11:
        /*0028*/ 	.byte	0x03, 0x50
        /*002a*/ 	.short	0x0000


	//----- nvinfo : EIATTR_MAXREG_COUNT
	.align		4
        /*002c*/ 	.byte	0x03, 0x1b
        /*002e*/ 	.short	0x00ff


	//----- nvinfo : EIATTR_MERCURY_ISA_VERSION
	.align		4
        /*0030*/ 	.byte	0x03, 0x5f
        /*0032*/ 	.short	0x0101


	//----- nvinfo : EIATTR_INT_WARP_WIDE_INSTR_OFFSETS
	.align		4
        /*0034*/ 	.byte	0x04, 0x31
        /*0036*/ 	.short	(.L_13 - .L_12)


	//   ....[0]....
.L_12:
        /*0038*/ 	.word	0x00000700


	//   ....[1]....
        /*003c*/ 	.word	0x00000710


	//----- nvinfo : EIATTR_VRC_CTA_INIT_COUNT
	.align		4
.L_13:
        /*0040*/ 	.byte	0x02, 0x4a
	.zero		1
	.zero		1


	//----- nvinfo : EIATTR_EXIT_INSTR_OFFSETS
	.align		4
        /*0044*/ 	.byte	0x04, 0x1c
        /*0046*/ 	.short	(.L_15 - .L_14)


	//   ....[0]....
.L_14:
        /*0048*/ 	.word	0x00000760


	//----- nvinfo : EIATTR_CRS_STACK_SIZE
	.align		4
.L_15:
        /*004c*/ 	.byte	0x04, 0x1e
        /*004e*/ 	.short	(.L_17 - .L_16)
.L_16:
        /*0050*/ 	.word	0x00000000


	//----- nvinfo : EIATTR_CBANK_PARAM_SIZE
	.align		4
.L_17:
        /*0054*/ 	.byte	0x03, 0x19
        /*0056*/ 	.short	0x0010


	//----- nvinfo : EIATTR_PARAM_CBANK
	.align		4
        /*0058*/ 	.byte	0x04, 0x0a
        /*005a*/ 	.short	(.L_19 - .L_18)
	.align		4
.L_18:
        /*005c*/ 	.word	index@(.nv.constant0._Z17find_max_parallelPjS_)
        /*0060*/ 	.short	0x0380
        /*0062*/ 	.short	0x0010


	//----- nvinfo : EIATTR_SW_WAR
	.align		4
.L_19:
        /*0064*/ 	.byte	0x04, 0x36
        /*0066*/ 	.short	(.L_21 - .L_20)
.L_20:
        /*0068*/ 	.word	0x00000008
.L_21:


//--------------------- .nv.callgraph             --------------------------
	.section	.nv.callgraph,"",@"SHT_CUDA_CALLGRAPH"
	.align	4
	.sectionentsize	8
	.align		4
        /*0000*/ 	.word	0x00000000
	.align		4
        /*0004*/ 	.word	0xffffffff
	.align		4
        /*0008*/ 	.word	0x00000000
	.align		4
        /*000c*/ 	.word	0xfffffffe
	.align		4
        /*0010*/ 	.word	0x00000000
	.align		4
        /*0014*/ 	.word	0xfffffffd
	.align		4
        /*0018*/ 	.word	0x00000000
	.align		4
        /*001c*/ 	.word	0xfffffffc


//--------------------- .text._Z17find_max_parallelPjS_ --------------------------
	.section	.text._Z17find_max_parallelPjS_,"ax",@progbits
	.align	128
        .global         _Z17find_max_parallelPjS_
        .type           _Z17find_max_parallelPjS_,@function
        .size           _Z17find_max_parallelPjS_,(.L_x_7 - _Z17find_max_parallelPjS_)
        .other          _Z17find_max_parallelPjS_,@"STO_CUDA_ENTRY STV_DEFAULT"
_Z17find_max_parallelPjS_:
.text._Z17find_max_parallelPjS_:
[----:B------:R-:W-:Y:S08]  /*0000*/  LDC R1, c[0x0][0x37c] ;  /* 0x0000df00ff017b82 */ /* 0x000ff00000000800 */
[----:B------:R-:W0:Y:S01]  /*0010*/  LDC R4, c[0x0][0x360] ;  /* 0x0000d800ff047b82 */ /* 0x000e220000000800 */
[----:B------:R-:W1:Y:S01]  /*0020*/  S2R R7, SR_TID.X ;  /* 0x0000000000077919 */ /* 0x000e620000002100 */
[----:B------:R-:W2:Y:S01]  /*0030*/  LDCU.64 UR6, c[0x0][0x358] ;  /* 0x00006b00ff0677ac */ /* 0x000ea20008000a00 */
[----:B0-----:R-:W0:Y:S01]  /*0040*/  I2F.U32.RP R0, R4 ;  /* 0x0000000400007306 */ /* 0x001e220000209000 */
[----:B------:R-:W-:-:S07]  /*0050*/  ISETP.NE.U32.AND P2, PT, R4, RZ, PT ;  /* 0x000000ff0400720c */ /* 0x000fce0003f45070 */
[----:B0-----:R-:W0:Y:S02]  /*0060*/  MUFU.RCP R0, R0 ;  /* 0x0000000000007308 */ /* 0x001e240000001000 */
[----:B0-----:R-:W-:-:S06]  /*0070*/  VIADD R2, R0, 0xffffffe ;  /* 0x0ffffffe00027836 */ /* 0x001fcc0000000000 */
[----:B------:R0:W3:Y:S02]  /*0080*/  F2I.FTZ.U32.TRUNC.NTZ R3, R2 ;  /* 0x0000000200037305 */ /* 0x0000e4000021f000 */
[----:B0-----:R-:W-:Y:S02]  /*0090*/  IMAD.MOV.U32 R2, RZ, RZ, RZ ;  /* 0x000000ffff027224 */ /* 0x001fe400078e00ff */
[----:B---3--:R-:W-:-:S04]  /*00a0*/  IMAD.MOV R5, RZ, RZ, -R3 ;  /* 0x000000ffff057224 */ /* 0x008fc800078e0a03 */
[----:B------:R-:W-:-:S04]  /*00b0*/  IMAD R5, R5, R4, RZ ;  /* 0x0000000405057224 */ /* 0x000fc800078e02ff */
[----:B------:R-:W-:-:S06]  /*00c0*/  IMAD.HI.U32 R3, R3, R5, R2 ;  /* 0x0000000503037227 */ /* 0x000fcc00078e0002 */
[----:B------:R-:W-:-:S04]  /*00d0*/  IMAD.HI.U32 R6, R3, -0x80000000, RZ ;  /* 0x8000000003067827 */ /* 0x000fc800078e00ff */
[----:B------:R-:W-:-:S04]  /*00e0*/  IMAD.MOV R3, RZ, RZ, -R6 ;  /* 0x000000ffff037224 */ /* 0x000fc800078e0a06 */
[----:B------:R-:W-:-:S05]  /*00f0*/  IMAD R3, R4, R3, -0x80000000 ;  /* 0x8000000004037424 */ /* 0x000fca00078e0203 */
[----:B------:R-:W-:-:S13]  /*0100*/  ISETP.GE.U32.AND P0, PT, R3, R4, PT ;  /* 0x000000040300720c */ /* 0x000fda0003f06070 */
[----:B------:R-:W-:Y:S02]  /*0110*/  @P0 IMAD.IADD R3, R3, 0x1, -R4 ;  /* 0x0000000103030824 */ /* 0x000fe400078e0a04 */
[----:B------:R-:W-:-:S03]  /*0120*/  @P0 VIADD R6, R6, 0x1 ;  /* 0x0000000106060836 */ /* 0x000fc60000000000 */
[-C--:B------:R-:W-:Y:S02]  /*0130*/  ISETP.GE.U32.AND P1, PT, R3, R4.reuse, PT ;  /* 0x000000040300720c */ /* 0x080fe40003f26070 */
[----:B------:R-:W0:Y:S11]  /*0140*/  LDC.64 R2, c[0x0][0x380] ;  /* 0x0000e000ff027b82 */ /* 0x000e360000000a00 */
[----:B------:R-:W-:Y:S01]  /*0150*/  @P1 VIADD R6, R6, 0x1 ;  /* 0x0000000106061836 */ /* 0x000fe20000000000 */
[----:B------:R-:W-:-:S05]  /*0160*/  @!P2 LOP3.LUT R6, RZ, R4, RZ, 0x33, !PT ;  /* 0x00000004ff06a212 */ /* 0x000fca00078e33ff */
[----:B-1----:R-:W-:-:S04]  /*0170*/  IMAD R7, R6, R7, RZ ;  /* 0x0000000706077224 */ /* 0x002fc800078e02ff */
[----:B0-----:R-:W-:-:S05]  /*0180*/  IMAD.WIDE.U32 R4, R7, 0x4, R2 ;  /* 0x0000000407047825 */ /* 0x001fca00078e0002 */
[----:B--2---:R0:W5:Y:S01]  /*0190*/  LDG.E R0, desc[UR6][R4.64] ;  /* 0x0000000604007981 */ /* 0x004162000c1e1900 */
[----:B------:R-:W-:Y:S01]  /*01a0*/  IMAD.IADD R8, R6, 0x1, R7 ;  /* 0x0000000106087824 */ /* 0x000fe200078e0207 */
[----:B------:R-:W-:Y:S01]  /*01b0*/  BSSY.RECONVERGENT B0, `(.L_x_0) ;  /* 0x0000052000007945 */ /* 0x000fe20003800200 */
[----:B------:R-:W-:-:S05]  /*01c0*/  VIADD R7, R7, 0x1 ;  /* 0x0000000107077836 */ /* 0x000fca0000000000 */
[----:B------:R-:W-:-:S13]  /*01d0*/  ISETP.GE.U32.AND P0, PT, R7, R8, PT ;  /* 0x000000080700720c */ /* 0x000fda0003f06070 */
[----:B0-----:R-:W-:Y:S05]  /*01e0*/  @P0 BRA `(.L_x_1) ;  /* 0x0000000400380947 */ /* 0x001fea0003800000 */
[----:B------:R-:W-:Y:S01]  /*01f0*/  VIADD R6, R6, 0xffffffff ;  /* 0xffffffff06067836 */ /* 0x000fe20000000000 */
[----:B------:R-:W-:-:S04]  /*0200*/  UMOV UR4, URZ ;  /* 0x000000ff00047c82 */ /* 0x000fc80008000000 */
[C---:B------:R-:W-:Y:S02]  /*0210*/  LOP3.LUT R24, R6.reuse, 0xf, RZ, 0xc0, !PT ;  /* 0x0000000f06187812 */ /* 0x040fe400078ec0ff */
[----:B------:R-:W-:-:S07]  /*0220*/  LOP3.LUT R25, R6, 0xfffffff0, RZ, 0xc0, !PT ;  /* 0xfffffff006197812 */ /* 0x000fce00078ec0ff */
.L_x_2:
[----:B------:R-:W-:-:S05]  /*0230*/  IMAD.WIDE.U32 R4, R7, 0x4, R2 ;  /* 0x0000000407047825 */ /* 0x000fca00078e0002 */
[----:B------:R-:W2:Y:S04]  /*0240*/  LDG.E R15, desc[UR6][R4.64] ;  /* 0x00000006040f7981 */ /* 0x000ea8000c1e1900 */
[----:B------:R-:W2:Y:S04]  /*0250*/  LDG.E R14, desc[UR6][R4.64+0x4] ;  /* 0x00000406040e7981 */ /* 0x000ea8000c1e1900 */
[----:B------:R-:W3:Y:S04]  /*0260*/  LDG.E R17, desc[UR6][R4.64+0x8] ;  /* 0x0000080604117981 */ /* 0x000ee8000c1e1900 */
[----:B------:R-:W3:Y:S04]  /*0270*/  LDG.E R16, desc[UR6][R4.64+0xc] ;  /* 0x00000c0604107981 */ /* 0x000ee8000c1e1900 */
[----:B------:R-:W4:Y:S04]  /*0280*/  LDG.E R19, desc[UR6][R4.64+0x10] ;  /* 0x0000100604137981 */ /* 0x000f28000c1e1900 */
        /* <DEDUP_REMOVED lines=10> */
[----:B------:R-:W4:Y:S01]  /*0330*/  LDG.E R8, desc[UR6][R4.64+0x3c] ;  /* 0x00003c0604087981 */ /* 0x000f22000c1e1900 */
[----:B------:R-:W-:-:S06]  /*0340*/  UIADD3 UR4, UPT, UPT, UR4, 0x10, URZ ;  /* 0x0000001004047890 */ /* 0x000fcc000fffe0ff */
[----:B------:R-:W-:Y:S02]  /*0350*/  ISETP.NE.AND P0, PT, R25, UR4, PT ;  /* 0x0000000419007c0c */ /* 0x000fe4000bf05270 */
[----:B--2--5:R-:W-:Y:S01]  /*0360*/  VIMNMX3.U32 R14, R15, R0, R14, !PT ;  /* 0x000000000f0e720f */ /* 0x024fe2000780000e */
[----:B------:R-:W-:Y:S02]  /*0370*/  IMAD.MOV.U32 R15, RZ, RZ, R7 ;  /* 0x000000ffff0f7224 */ /* 0x000fe400078e0007 */
[----:B------:R-:W-:Y:S01]  /*0380*/  VIADD R7, R7, 0x10 ;  /* 0x0000001007077836 */ /* 0x000fe20000000000 */
[----:B---3--:R-:W-:-:S04]  /*0390*/  VIMNMX3.U32 R14, R17, R14, R16, !PT ;  /* 0x0000000e110e720f */ /* 0x008fc80007800010 */
[----:B----4-:R-:W-:-:S04]  /*03a0*/  VIMNMX3.U32 R14, R19, R14, R18, !PT ;  /* 0x0000000e130e720f */ /* 0x010fc80007800012 */
[----:B------:R-:W-:-:S04]  /*03b0*/  VIMNMX3.U32 R14, R21, R14, R20, !PT ;  /* 0x0000000e150e720f */ /* 0x000fc80007800014 */
[----:B------:R-:W-:-:S04]  /*03c0*/  VIMNMX3.U32 R14, R23, R14, R22, !PT ;  /* 0x0000000e170e720f */ /* 0x000fc80007800016 */
[----:B------:R-:W-:-:S04]  /*03d0*/  VIMNMX3.U32 R12, R12, R14, R13, !PT ;  /* 0x0000000e0c0c720f */ /* 0x000fc8000780000d */
[----:B------:R-:W-:-:S04]  /*03e0*/  VIMNMX3.U32 R10, R10, R12, R11, !PT ;  /* 0x0000000c0a0a720f */ /* 0x000fc8000780000b */
[----:B------:R-:W-:Y:S01]  /*03f0*/  VIMNMX3.U32 R0, R9, R10, R8, !PT ;  /* 0x0000000a0900720f */ /* 0x000fe20007800008 */
[----:B------:R-:W-:Y:S06]  /*0400*/  @P0 BRA `(.L_x_2) ;  /* 0xfffffffc00880947 */ /* 0x000fec000383ffff */
[----:B------:R-:W-:-:S13]  /*0410*/  ISETP.NE.AND P0, PT, R24, RZ, PT ;  /* 0x000000ff1800720c */ /* 0x000fda0003f05270 */
[----:B------:R-:W-:Y:S05]  /*0420*/  @!P0 BRA `(.L_x_1) ;  /* 0x0000000000a88947 */ /* 0x000fea0003800000 */
[----:B------:R-:W-:Y:S02]  /*0430*/  ISETP.GE.U32.AND P0, PT, R24, 0x8, PT ;  /* 0x000000081800780c */ /* 0x000fe40003f06070 */
[----:B------:R-:W-:-:S04]  /*0440*/  LOP3.LUT R16, R6, 0x7, RZ, 0xc0, !PT ;  /* 0x0000000706107812 */ /* 0x000fc800078ec0ff */
[----:B------:R-:W-:-:S07]  /*0450*/  ISETP.NE.AND P1, PT, R16, RZ, PT ;  /* 0x000000ff1000720c */ /* 0x000fce0003f25270 */
[----:B------:R-:W-:Y:S06]  /*0460*/  @!P0 BRA `(.L_x_3) ;  /* 0x0000000000348947 */ /* 0x000fec0003800000 */
[----:B------:R-:W2:Y:S04]  /*0470*/  LDG.E R7, desc[UR6][R4.64+0x40] ;  /* 0x0000400604077981 */ /* 0x000ea8000c1e1900 */
[----:B------:R-:W2:Y:S04]  /*0480*/  LDG.E R8, desc[UR6][R4.64+0x44] ;  /* 0x0000440604087981 */ /* 0x000ea8000c1e1900 */
[----:B------:R-:W3:Y:S04]  /*0490*/  LDG.E R10, desc[UR6][R4.64+0x48] ;  /* 0x00004806040a7981 */ /* 0x000ee8000c1e1900 */
[----:B------:R-:W3:Y:S04]  /*04a0*/  LDG.E R9, desc[UR6][R4.64+0x4c] ;  /* 0x00004c0604097981 */ /* 0x000ee8000c1e1900 */
[----:B------:R-:W4:Y:S04]  /*04b0*/  LDG.E R12, desc[UR6][R4.64+0x50] ;  /* 0x00005006040c7981 */ /* 0x000f28000c1e1900 */
[----:B------:R-:W4:Y:S04]  /*04c0*/  LDG.E R11, desc[UR6][R4.64+0x54] ;  /* 0x00005406040b7981 */ /* 0x000f28000c1e1900 */
[----:B------:R-:W5:Y:S04]  /*04d0*/  LDG.E R14, desc[UR6][R4.64+0x58] ;  /* 0x00005806040e7981 */ /* 0x000f68000c1e1900 */
[----:B------:R-:W5:Y:S01]  /*04e0*/  LDG.E R13, desc[UR6][R4.64+0x5c] ;  /* 0x00005c06040d7981 */ /* 0x000f62000c1e1900 */
[----:B--2---:R-:W-:-:S04]  /*04f0*/  VIMNMX3.U32 R7, R7, R0, R8, !PT ;  /* 0x000000000707720f */ /* 0x004fc80007800008 */
[----:B---3--:R-:W-:-:S04]  /*0500*/  VIMNMX3.U32 R7, R10, R7, R9, !PT ;  /* 0x000000070a07720f */ /* 0x008fc80007800009 */
[----:B----4-:R-:W-:Y:S01]  /*0510*/  VIMNMX3.U32 R11, R12, R7, R11, !PT ;  /* 0x000000070c0b720f */ /* 0x010fe2000780000b */
[----:B------:R-:W-:-:S03]  /*0520*/  VIADD R7, R15, 0x18 ;  /* 0x000000180f077836 */ /* 0x000fc60000000000 */
[----:B-----5:R-:W-:-:S07]  /*0530*/  VIMNMX3.U32 R0, R14, R11, R13, !PT ;  /* 0x0000000b0e00720f */ /* 0x020fce000780000d */
.L_x_3:
[----:B------:R-:W-:Y:S05]  /*0540*/  @!P1 BRA `(.L_x_1) ;  /* 0x0000000000609947 */ /* 0x000fea0003800000 */
[----:B------:R-:W-:Y:S02]  /*0550*/  ISETP.GE.U32.AND P0, PT, R16, 0x4, PT ;  /* 0x000000041000780c */ /* 0x000fe40003f06070 */
[----:B------:R-:W-:-:S04]  /*0560*/  LOP3.LUT R6, R6, 0x3, RZ, 0xc0, !PT ;  /* 0x0000000306067812 */ /* 0x000fc800078ec0ff */
[----:B------:R-:W-:-:S07]  /*0570*/  ISETP.NE.AND P1, PT, R6, RZ, PT ;  /* 0x000000ff0600720c */ /* 0x000fce0003f25270 */
[----:B------:R-:W-:Y:S06]  /*0580*/  @!P0 BRA `(.L_x_4) ;  /* 0x0000000000208947 */ /* 0x000fec0003800000 */
[----:B------:R-:W-:-:S05]  /*0590*/  IMAD.WIDE.U32 R4, R7, 0x4, R2 ;  /* 0x0000000407047825 */ /* 0x000fca00078e0002 */
[----:B------:R-:W2:Y:S04]  /*05a0*/  LDG.E R9, desc[UR6][R4.64] ;  /* 0x0000000604097981 */ /* 0x000ea8000c1e1900 */
[----:B------:R-:W2:Y:S04]  /*05b0*/  LDG.E R8, desc[UR6][R4.64+0x4] ;  /* 0x0000040604087981 */ /* 0x000ea8000c1e1900 */
[----:B------:R-:W3:Y:S04]  /*05c0*/  LDG.E R11, desc[UR6][R4.64+0x8] ;  /* 0x00000806040b7981 */ /* 0x000ee8000c1e1900 */
[----:B------:R-:W3:Y:S01]  /*05d0*/  LDG.E R10, desc[UR6][R4.64+0xc] ;  /* 0x00000c06040a7981 */ /* 0x000ee2000c1e1900 */
[----:B------:R-:W-:Y:S01]  /*05e0*/  VIADD R7, R7, 0x4 ;  /* 0x0000000407077836 */ /* 0x000fe20000000000 */
[----:B--2---:R-:W-:-:S04]  /*05f0*/  VIMNMX3.U32 R0, R9, R0, R8, !PT ;  /* 0x000000000900720f */ /* 0x004fc80007800008 */
[----:B---3--:R-:W-:-:S07]  /*0600*/  VIMNMX3.U32 R0, R11, R0, R10, !PT ;  /* 0x000000000b00720f */ /* 0x008fce000780000a */
.L_x_4:
[----:B------:R-:W-:Y:S05]  /*0610*/  @!P1 BRA `(.L_x_1) ;  /* 0x00000000002c9947 */ /* 0x000fea0003800000 */
[----:B------:R-:W-:-:S04]  /*0620*/  IMAD.WIDE.U32 R2, R7, 0x4, R2 ;  /* 0x0000000407027825 */ /* 0x000fc800078e0002 */
[----:B------:R-:W-:Y:S02]  /*0630*/  IMAD.MOV R6, RZ, RZ, -R6 ;  /* 0x000000ffff067224 */ /* 0x000fe400078e0a06 */
[----:B------:R-:W-:-:S07]  /*0640*/  IMAD.MOV.U32 R5, RZ, RZ, R3 ;  /* 0x000000ffff057224 */ /* 0x000fce00078e0003 */
.L_x_5:
[----:B------:R-:W-:-:S06]  /*0650*/  IMAD.MOV.U32 R3, RZ, RZ, R5 ;  /* 0x000000ffff037224 */ /* 0x000fcc00078e0005 */
[----:B------:R0:W2:Y:S01]  /*0660*/  LDG.E R3, desc[UR6][R2.64] ;  /* 0x0000000602037981 */ /* 0x0000a2000c1e1900 */
[----:B------:R-:W-:-:S05]  /*0670*/  VIADD R6, R6, 0x1 ;  /* 0x0000000106067836 */ /* 0x000fca0000000000 */
[----:B------:R-:W-:Y:S02]  /*0680*/  ISETP.NE.AND P0, PT, R6, RZ, PT ;  /* 0x000000ff0600720c */ /* 0x000fe40003f05270 */
[----:B0-----:R-:W-:-:S05]  /*0690*/  IADD3 R2, P1, PT, R2, 0x4, RZ ;  /* 0x0000000402027810 */ /* 0x001fca0007f3e0ff */
[----:B------:R-:W-:Y:S01]  /*06a0*/  IMAD.X R5, RZ, RZ, R5, P1 ;  /* 0x000000ffff057224 */ /* 0x000fe200008e0605 */
[----:B--2---:R-:W-:-:S05]  /*06b0*/  VIMNMX.U32 R0, PT, PT, R3, R0, !PT ;  /* 0x0000000003007248 */ /* 0x004fca0007fe0000 */
[----:B------:R-:W-:Y:S05]  /*06c0*/  @P0 BRA `(.L_x_5) ;  /* 0xfffffffc00e00947 */ /* 0x000fea000383ffff */
.L_x_1:
[----:B------:R-:W-:Y:S05]  /*06d0*/  BSYNC.RECONVERGENT B0 ;  /* 0x0000000000007941 */ /* 0x000fea0003800200 */
.L_x_0:
[----:B------:R-:W0:Y:S01]  /*06e0*/  S2R R4, SR_LANEID ;  /* 0x0000000000047919 */ /* 0x000e220000000000 */
[----:B------:R-:W1:Y:S01]  /*06f0*/  LDC.64 R2, c[0x0][0x388] ;  /* 0x0000e200ff027b82 */ /* 0x000e620000000a00 */
[----:B------:R-:W-:Y:S01]  /*0700*/  VOTEU.ANY UR4, UPT, PT ;  /* 0x0000000000047886 */ /* 0x000fe200038e0100 */
[----:B-----5:R-:W-:Y:S01]  /*0710*/  CREDUX.MAX UR5, R0 ;  /* 0x00000000000572cc */ /* 0x020fe20000000000 */
[----:B------:R-:W-:-:S12]  /*0720*/  UFLO.U32 UR4, UR4 ;  /* 0x00000004000472bd */ /* 0x000fd800080e0000 */
[----:B------:R-:W-:Y:S01]  /*0730*/  IMAD.U32 R5, RZ, RZ, UR5 ;  /* 0x00000005ff057e24 */ /* 0x000fe2000f8e00ff */
[----:B0-----:R-:W-:-:S13]  /*0740*/  ISETP.EQ.U32.AND P0, PT, R4, UR4, PT ;  /* 0x0000000404007c0c */ /* 0x001fda000bf02070 */
[----:B-1----:R-:W-:Y:S01]  /*0750*/  @P0 REDG.E.MAX.STRONG.GPU desc[UR6][R2.64], R5 ;  /* 0x000000050200098e */ /* 0x002fe2000d12e106 */
[----:B------:R-:W-:Y:S05]  /*0760*/  EXIT ;  /* 0x000000000000794d */ /* 0x000fea0003800000 */
.L_x_6:
[----:B------:R-:W-:-:S00]  /*0770*/  BRA `(.L_x_6) ;  /* 0xfffffffc00fc7947 */ /* 0x000fc0000383ffff */
[----:B------:R-:W-:-:S00]  /*0780*/  NOP ;  /* 0x0000000000007918 */ /* 0x000fc00000000000 */
[----:B------:R-:W-:-:S00]  /*0790*/  NOP ;  /* 0x0000000000007918 */ /* 0x000fc00000000000 */
[----:B------:R-:W-:-:S00]  /*07a0*/  NOP ;  /* 0x0000000000007918 */ /* 0x000fc00000000000 */
[----:B------:R-:W-:-:S00]  /*07b0*/  NOP ;  /* 0x0000000000007918 */ /* 0x000fc00000000000 */
[----:B------:R-:W-:-:S00]  /*07c0*/  NOP ;  /* 0x0000000000007918 */ /* 0x000fc00000000000 */
[----:B------:R-:W-:-:S00]  /*07d0*/  NOP ;  /* 0x0000000000007918 */ /* 0x000fc00000000000 */
[----:B------:R-:W-:-:S00]  /*07e0*/  NOP ;  /* 0x0000000000007918 */ /* 0x000fc00000000000 */
[----:B------:R-:W-:-:S00]  /*07f0*/  NOP ;  /* 0x0000000000007918 */ /* 0x000fc00000000000 */
.L_x_7:


//--------------------- .nv.shared.reserved.0     --------------------------
	.section	.nv.shared.reserved.0,"aw",@nobits
	.weak		__nv_reservedSMEM_offset_0_alias
	.size		__nv_reservedSMEM_offset_0_alias, 0, 64
	.other		__nv_reservedSMEM_offset_0_alias,@"STO_CUDA_RESERVED_SHARED STV_DEFAULT"
__nv_reservedSMEM_offset_0_alias:
	.zero		0
	.zero		64


//--------------------- .nv.constant0._Z17find_max_parallelPjS_ --------------------------
	.section	.nv.constant0._Z17find_max_parallelPjS_,"a",@progbits
	.sectionflags	@""
	.align	4
.nv.constant0._Z17find_max_parallelPjS_:
	.zero		912


//--------------------- SYMBOLS --------------------------

	.type		.nv.reservedSmem.offset0,@object
	.size		.nv.reservedSmem.offset0,0x4
